	.headerflags	@"EF_CUDA_TEXMODE_UNIFIED EF_CUDA_64BIT_ADDRESS EF_CUDA_ACCELERATORS EF_CUDA_SM90 EF_CUDA_VIRTUAL_SM(EF_CUDA_SM90)"
	.elftype	@"ET_EXEC"


//--------------------- .nv.info                  --------------------------
	.section	.nv.info,"",@"SHT_CUDA_INFO"
	.align	4


	//----- nvinfo : EIATTR_REGCOUNT
	.align		4
        /*0000*/ 	.byte	0x04, 0x2f
        /*0002*/ 	.short	(.L_3 - .L_2)
	.align		4
.L_2:
        /*0004*/ 	.word	index@(triton_poi_fused__native_batch_norm_legit_no_training_relu_45)
        /*0008*/ 	.word	0x00000012


	//----- nvinfo : EIATTR_MIN_STACK_SIZE
	.align		4
.L_3:
        /*000c*/ 	.byte	0x04, 0x12
        /*000e*/ 	.short	(.L_5 - .L_4)
	.align		4
.L_4:
        /*0010*/ 	.word	index@(triton_poi_fused__native_batch_norm_legit_no_training_relu_45)
        /*0014*/ 	.word	0x00000000


	//----- nvinfo : EIATTR_FRAME_SIZE
	.align		4
.L_5:
        /*0018*/ 	.byte	0x04, 0x11
        /*001a*/ 	.short	(.L_7 - .L_6)
	.align		4
.L_6:
        /*001c*/ 	.word	index@(triton_poi_fused__native_batch_norm_legit_no_training_relu_45)
        /*0020*/ 	.word	0x00000000


	//----- nvinfo : EIATTR_MIN_STACK_SIZE
	.align		4
.L_7:
        /*0024*/ 	.byte	0x04, 0x12
        /*0026*/ 	.short	(.L_9 - .L_8)
	.align		4
.L_8:
        /*0028*/ 	.word	index@(triton_poi_fused__native_batch_norm_legit_no_training_relu_45)
        /*002c*/ 	.word	0x00000000
.L_9:


//--------------------- .nv.info.triton_poi_fused__native_batch_norm_legit_no_training_relu_45 --------------------------
	.section	.nv.info.triton_poi_fused__native_batch_norm_legit_no_training_relu_45,"",@"SHT_CUDA_INFO"
	.sectionflags	@""
	.align	4


	//----- nvinfo : EIATTR_CUDA_API_VERSION
	.align		4
        /*0000*/ 	.byte	0x04, 0x37
        /*0002*/ 	.short	(.L_11 - .L_10)
.L_10:
        /*0004*/ 	.word	0x0000007c


	//----- nvinfo : EIATTR_KPARAM_INFO
	.align		4
.L_11:
        /*0008*/ 	.byte	0x04, 0x17
        /*000a*/ 	.short	(.L_13 - .L_12)
.L_12:
        /*000c*/ 	.word	0x00000000
        /*0010*/ 	.short	0x0005
        /*0012*/ 	.short	0x0028
        /*0014*/ 	.byte	0x00, 0xf0, 0x11, 0x00


	//----- nvinfo : EIATTR_KPARAM_INFO
	.align		4
.L_13:
        /*0018*/ 	.byte	0x04, 0x17
        /*001a*/ 	.short	(.L_15 - .L_14)
.L_14:
        /*001c*/ 	.word	0x00000000
        /*0020*/ 	.short	0x0004
        /*0022*/ 	.short	0x0020
        /*0024*/ 	.byte	0x00, 0xf4, 0x21, 0x00


	//----- nvinfo : EIATTR_KPARAM_INFO
	.align		4
.L_15:
        /*0028*/ 	.byte	0x04, 0x17
        /*002a*/ 	.short	(.L_17 - .L_16)
.L_16:
        /*002c*/ 	.word	0x00000000
        /*0030*/ 	.short	0x0003
        /*0032*/ 	.short	0x0018
        /*0034*/ 	.byte	0x00, 0xf4, 0x21, 0x00


	//----- nvinfo : EIATTR_KPARAM_INFO
	.align		4
.L_17:
        /*0038*/ 	.byte	0x04, 0x17
        /*003a*/ 	.short	(.L_19 - .L_18)
.L_18:
        /*003c*/ 	.word	0x00000000
        /*0040*/ 	.short	0x0002
        /*0042*/ 	.short	0x0010
        /*0044*/ 	.byte	0x00, 0xf4, 0x21, 0x00


	//----- nvinfo : EIATTR_KPARAM_INFO
	.align		4
.L_19:
        /*0048*/ 	.byte	0x04, 0x17
        /*004a*/ 	.short	(.L_21 - .L_20)
.L_20:
        /*004c*/ 	.word	0x00000000
        /*0050*/ 	.short	0x0001
        /*0052*/ 	.short	0x0008
        /*0054*/ 	.byte	0x00, 0xf4, 0x21, 0x00


	//----- nvinfo : EIATTR_KPARAM_INFO
	.align		4
.L_21:
        /*0058*/ 	.byte	0x04, 0x17
        /*005a*/ 	.short	(.L_23 - .L_22)
.L_22:
        /*005c*/ 	.word	0x00000000
        /*0060*/ 	.short	0x0000
        /*0062*/ 	.short	0x0000
        /*0064*/ 	.byte	0x00, 0xf4, 0x21, 0x00


	//----- nvinfo : EIATTR_SPARSE_MMA_MASK
	.align		4
.L_23:
        /*0068*/ 	.byte	0x03, 0x50
        /*006a*/ 	.short	0x0000


	//----- nvinfo : EIATTR_MAXREG_COUNT
	.align		4
        /*006c*/ 	.byte	0x03, 0x1b
        /*006e*/ 	.short	0x00ff


	//----- nvinfo : EIATTR_EXIT_INSTR_OFFSETS
	.align		4
        /*0070*/ 	.byte	0x04, 0x1c
        /*0072*/ 	.short	(.L_25 - .L_24)


	//   ....[0]....
.L_24:
        /*0074*/ 	.word	0x000003a0


	//----- nvinfo : EIATTR_REQNTID
	.align		4
.L_25:
        /*0078*/ 	.byte	0x04, 0x10
        /*007a*/ 	.short	(.L_27 - .L_26)
.L_26:
        /*007c*/ 	.word	0x00000100
        /*0080*/ 	.word	0x00000001
        /*0084*/ 	.word	0x00000001


	//----- nvinfo : EIATTR_CBANK_PARAM_SIZE
	.align		4
.L_27:
        /*0088*/ 	.byte	0x03, 0x19
        /*008a*/ 	.short	0x002c


	//----- nvinfo : EIATTR_PARAM_CBANK
	.align		4
        /*008c*/ 	.byte	0x04, 0x0a
        /*008e*/ 	.short	(.L_29 - .L_28)
	.align		4
.L_28:
        /*0090*/ 	.word	index@(.nv.constant0.triton_poi_fused__native_batch_norm_legit_no_training_relu_45)
        /*0094*/ 	.short	0x0210
        /*0096*/ 	.short	0x002c


	//----- nvinfo : EIATTR_SW_WAR
	.align		4
.L_29:
        /*0098*/ 	.byte	0x04, 0x36
        /*009a*/ 	.short	(.L_31 - .L_30)
.L_30:
        /*009c*/ 	.word	0x00000008
.L_31:


//--------------------- .nv.callgraph             --------------------------
	.section	.nv.callgraph,"",@"SHT_CUDA_CALLGRAPH"
	.align	4
	.sectionentsize	8
	.align		4
        /*0000*/ 	.word	0x00000000
	.align		4
        /*0004*/ 	.word	0xffffffff
	.align		4
        /*0008*/ 	.word	0x00000000
	.align		4
        /*000c*/ 	.word	0xfffffffe
	.align		4
        /*0010*/ 	.word	0x00000000
	.align		4
        /*0014*/ 	.word	0xfffffffd
	.align		4
        /*0018*/ 	.word	0x00000000
	.align		4
        /*001c*/ 	.word	0xfffffffc


//--------------------- .nv.constant4             --------------------------
	.section	.nv.constant4,"a",@progbits
	.align	8
	.align		8
.nv.constant4:
        /*0000*/ 	.dword	_$_str
	.align		8
        /*0008*/ 	.dword	_$_str_$_2


//--------------------- .text.triton_poi_fused__native_batch_norm_legit_no_training_relu_45 --------------------------
	.section	.text.triton_poi_fused__native_batch_norm_legit_no_training_relu_45,"ax",@progbits
	.align	128
        .global         triton_poi_fused__native_batch_norm_legit_no_training_relu_45
        .type           triton_poi_fused__native_batch_norm_legit_no_training_relu_45,@function
        .size           triton_poi_fused__native_batch_norm_legit_no_training_relu_45,(.L_x_1 - triton_poi_fused__native_batch_norm_legit_no_training_relu_45)
        .other          triton_poi_fused__native_batch_norm_legit_no_training_relu_45,@"STO_CUDA_ENTRY STV_DEFAULT"
triton_poi_fused__native_batch_norm_legit_no_training_relu_45:
.text.triton_poi_fused__native_batch_norm_legit_no_training_relu_45:
[----:B------:R-:W-:Y:S01]  /*0000*/  LDC R1, c[0x0][0x28] ;  /* 0x00000a00ff017b82 */ /* 0x000fe20000000800 */
[----:B------:R-:W1:Y:S07]  /*0010*/  S2R R0, SR_TID.X ;  /* 0x0000000000007919 */ /* 0x000e6e0000002100 */
[----:B------:R-:W2:Y:S01]  /*0020*/  LDC.64 R2, c[0x0][0x220] ;  /* 0x00008800ff027b82 */ /* 0x000ea20000000a00 */
[----:B------:R-:W-:Y:S01]  /*0030*/  ULDC.64 UR4, c[0x0][0x208] ;  /* 0x0000820000047ab9 */ /* 0x000fe20000000a00 */
[----:B------:R-:W3:Y:S06]  /*0040*/  S2R R7, SR_CTAID.X ;  /* 0x0000000000077919 */ /* 0x000eec0000002500 */
[----:B------:R-:W4:Y:S08]  /*0050*/  LDC.64 R8, c[0x0][0x218] ;  /* 0x00008600ff087b82 */ /* 0x000f300000000a00 */
[----:B------:R-:W5:Y:S08]  /*0060*/  LDC.64 R10, c[0x0][0x228] ;  /* 0x00008a00ff0a7b82 */ /* 0x000f700000000a00 */
[----:B------:R-:W5:Y:S01]  /*0070*/  LDC.64 R12, c[0x0][0x230] ;  /* 0x00008c00ff0c7b82 */ /* 0x000f620000000a00 */
[----:B-1----:R-:W-:-:S04]  /*0080*/  SHF.L.U32 R0, R0, 0x1, RZ ;  /* 0x0000000100007819 */ /* 0x002fc800000006ff */
[----:B------:R-:W-:-:S04]  /*0090*/  LOP3.LUT R0, R0, 0x1fe, RZ, 0xc0, !PT ;  /* 0x000001fe00007812 */ /* 0x000fc800078ec0ff */
[----:B---3--:R-:W-:-:S05]  /*00a0*/  LEA R7, R7, R0, 0x9 ;  /* 0x0000000007077211 */ /* 0x008fca00078e48ff */
[----:B------:R-:W-:-:S05]  /*00b0*/  IMAD.HI R0, R7, 0x2aaaaaab, RZ ;  /* 0x2aaaaaab07007827 */ /* 0x000fca00078e02ff */
[----:B------:R-:W-:-:S04]  /*00c0*/  SHF.R.U32.HI R5, RZ, 0x1f, R0 ;  /* 0x0000001fff057819 */ /* 0x000fc80000011600 */
[----:B------:R-:W-:Y:S02]  /*00d0*/  LEA.HI R0, R0, R5, RZ, 0x1a ;  /* 0x0000000500007211 */ /* 0x000fe400078fd0ff */
[----:B------:R-:W1:Y:S03]  /*00e0*/  LDC.64 R4, c[0x0][0x210] ;  /* 0x00008400ff047b82 */ /* 0x000e660000000a00 */
[----:B------:R-:W-:-:S04]  /*00f0*/  IMAD R15, R0, -0x180, R7 ;  /* 0xfffffe80000f7824 */ /* 0x000fc800078e0207 */
[----:B--2---:R-:W-:-:S06]  /*0100*/  IMAD.WIDE R2, R15, 0x4, R2 ;  /* 0x000000040f027825 */ /* 0x004fcc00078e0202 */
[----:B------:R-:W2:Y:S01]  /*0110*/  LDG.E.EL.64 R2, desc[UR4][R2.64] ;  /* 0x0000000402027981 */ /* 0x000ea2000c2e1b00 */
[----:B----4-:R-:W-:-:S04]  /*0120*/  IMAD.WIDE R8, R15, 0x4, R8 ;  /* 0x000000040f087825 */ /* 0x010fc800078e0208 */
[----:B-1----:R-:W-:Y:S02]  /*0130*/  IMAD.WIDE R4, R7, 0x4, R4 ;  /* 0x0000000407047825 */ /* 0x002fe400078e0204 */
[----:B------:R-:W3:Y:S04]  /*0140*/  LDG.E.EL.64 R8, desc[UR4][R8.64] ;  /* 0x0000000408087981 */ /* 0x000ee8000c2e1b00 */
[----:B------:R-:W3:Y:S01]  /*0150*/  LDG.E.64 R6, desc[UR4][R4.64] ;  /* 0x0000000404067981 */ /* 0x000ee2000c1e1b00 */
[----:B-----5:R-:W-:-:S04]  /*0160*/  IMAD.WIDE R10, R15, 0x4, R10 ;  /* 0x000000040f0a7825 */ /* 0x020fc800078e020a */
[----:B0-----:R-:W-:Y:S02]  /*0170*/  IMAD.WIDE R12, R15, 0x4, R12 ;  /* 0x000000040f0c7825 */ /* 0x001fe400078e020c */
[----:B------:R-:W4:Y:S04]  /*0180*/  LDG.E.EL.64 R10, desc[UR4][R10.64] ;  /* 0x000000040a0a7981 */ /* 0x000f28000c2e1b00 */
[----:B------:R-:W4:Y:S01]  /*0190*/  LDG.E.EL.64 R12, desc[UR4][R12.64] ;  /* 0x000000040c0c7981 */ /* 0x000f22000c2e1b00 */
[----:B------:R-:W-:Y:S01]  /*01a0*/  HFMA2.MMA R15, -RZ, RZ, 1.625, 0 ;  /* 0x3e800000ff0f7435 */ /* 0x000fe200000001ff */
[----:B--2---:R-:W-:Y:S01]  /*01b0*/  FADD R2, R2, 0.0010000000474974513054 ;  /* 0x3a83126f02027421 */ /* 0x004fe20000000000 */
[----:B------:R-:W-:-:S03]  /*01c0*/  FADD R3, R3, 0.0010000000474974513054 ;  /* 0x3a83126f03037421 */ /* 0x000fc60000000000 */
[----:B------:R-:W0:Y:S08]  /*01d0*/  MUFU.SQRT R0, R2 ;  /* 0x0000000200007308 */ /* 0x000e300000002000 */
[----:B------:R-:W1:Y:S01]  /*01e0*/  MUFU.SQRT R14, R3 ;  /* 0x00000003000e7308 */ /* 0x000e620000002000 */
[C---:B0-----:R-:W-:Y:S02]  /*01f0*/  FSETP.GT.AND P0, PT, R0.reuse, 8.50705917302346158658e+37, PT ;  /* 0x7e8000000000780b */ /* 0x041fe40003f04000 */
[----:B------:R-:W-:-:S02]  /*0200*/  FSETP.GEU.AND P2, PT, R0, 1.175494350822287508e-38, PT ;  /* 0x008000000000780b */ /* 0x000fc40003f4e000 */
[C---:B-1----:R-:W-:Y:S02]  /*0210*/  FSETP.GT.AND P1, PT, R14.reuse, 8.50705917302346158658e+37, PT ;  /* 0x7e8000000e00780b */ /* 0x042fe40003f24000 */
[----:B------:R-:W-:-:S07]  /*0220*/  FSETP.GEU.AND P3, PT, R14, 1.175494350822287508e-38, PT ;  /* 0x008000000e00780b */ /* 0x000fce0003f6e000 */
[----:B------:R-:W-:-:S04]  /*0230*/  @P0 FMUL R0, R0, 0.25 ;  /* 0x3e80000000000820 */ /* 0x000fc80000400000 */
[----:B------:R-:W-:Y:S01]  /*0240*/  @!P2 FMUL R0, R0, 16777216 ;  /* 0x4b8000000000a820 */ /* 0x000fe20000400000 */
[----:B------:R-:W-:-:S04]  /*0250*/  @P1 FMUL R14, R14, 0.25 ;  /* 0x3e8000000e0e1820 */ /* 0x000fc80000400000 */
[----:B------:R-:W-:Y:S01]  /*0260*/  @!P3 FMUL R14, R14, 16777216 ;  /* 0x4b8000000e0eb820 */ /* 0x000fe20000400000 */
[----:B------:R-:W0:Y:S01]  /*0270*/  MUFU.RCP R0, R0 ;  /* 0x0000000000007308 */ /* 0x000e220000001000 */
[----:B------:R-:W-:-:S07]  /*0280*/  FSEL R3, R15, 1, P0 ;  /* 0x3f8000000f037808 */ /* 0x000fce0000000000 */
[----:B------:R-:W1:Y:S01]  /*0290*/  MUFU.RCP R14, R14 ;  /* 0x0000000e000e7308 */ /* 0x000e620000001000 */
[----:B------:R-:W-:Y:S01]  /*02a0*/  FSEL R15, R15, 1, P1 ;  /* 0x3f8000000f0f7808 */ /* 0x000fe20000800000 */
[----:B------:R-:W-:Y:S01]  /*02b0*/  @!P2 FMUL R3, R3, 16777216 ;  /* 0x4b8000000303a820 */ /* 0x000fe20000400000 */
[----:B---3--:R-:W-:-:S03]  /*02c0*/  FADD R6, R6, -R8 ;  /* 0x8000000806067221 */ /* 0x008fc60000000000 */
[----:B------:R-:W-:Y:S01]  /*02d0*/  @!P3 FMUL R15, R15, 16777216 ;  /* 0x4b8000000f0fb820 */ /* 0x000fe20000400000 */
[----:B0-----:R-:W-:Y:S01]  /*02e0*/  FMUL R3, R0, R3 ;  /* 0x0000000300037220 */ /* 0x001fe20000400000 */
[----:B------:R-:W-:-:S03]  /*02f0*/  FADD R7, R7, -R9 ;  /* 0x8000000907077221 */ /* 0x000fc60000000000 */
[----:B------:R-:W-:Y:S01]  /*0300*/  FMUL R3, R6, R3 ;  /* 0x0000000306037220 */ /* 0x000fe20000400000 */
[----:B-1----:R-:W-:-:S03]  /*0310*/  FMUL R0, R14, R15 ;  /* 0x0000000f0e007220 */ /* 0x002fc60000400000 */
[----:B----4-:R-:W-:Y:S01]  /*0320*/  FFMA R3, R10, R3, R12 ;  /* 0x000000030a037223 */ /* 0x010fe2000000000c */
[----:B------:R-:W-:-:S04]  /*0330*/  FMUL R0, R7, R0 ;  /* 0x0000000007007220 */ /* 0x000fc80000400000 */
[----:B------:R-:W-:Y:S01]  /*0340*/  FFMA R0, R11, R0, R13 ;  /* 0x000000000b007223 */ /* 0x000fe2000000000d */
[----:B------:R-:W-:-:S04]  /*0350*/  FSETP.GEU.AND P0, PT, R3, RZ, PT ;  /* 0x000000ff0300720b */ /* 0x000fc80003f0e000 */
[C---:B------:R-:W-:Y:S02]  /*0360*/  FSETP.GEU.AND P1, PT, R0.reuse, RZ, PT ;  /* 0x000000ff0000720b */ /* 0x040fe40003f2e000 */
[----:B------:R-:W-:Y:S02]  /*0370*/  FSEL R2, R3, RZ, P0 ;  /* 0x000000ff03027208 */ /* 0x000fe40000000000 */
[----:B------:R-:W-:-:S05]  /*0380*/  FSEL R3, R0, RZ, P1 ;  /* 0x000000ff00037208 */ /* 0x000fca0000800000 */
[----:B------:R-:W-:Y:S01]  /*0390*/  STG.E.64 desc[UR4][R4.64], R2 ;  /* 0x0000000204007986 */ /* 0x000fe2000c101b04 */
[----:B------:R-:W-:Y:S05]  /*03a0*/  EXIT ;  /* 0x000000000000794d */ /* 0x000fea0003800000 */
.L_x_0:
[----:B------:R-:W-:-:S00]  /*03b0*/  BRA `(.L_x_0) ;  /* 0xfffffffc00fc7947 */ /* 0x000fc0000383ffff */
[----:B------:R-:W-:-:S00]  /*03c0*/  NOP ;  /* 0x0000000000007918 */ /* 0x000fc00000000000 */
        /* <DEDUP_REMOVED lines=11> */
.L_x_1:


//--------------------- .nv.global.init           --------------------------
	.section	.nv.global.init,"aw",@progbits
.nv.global.init:
	.type		_$_str,@object
	.size		_$_str,(_$_str_$_2 - _$_str)
_$_str:
        /*0000*/ 	.byte	0x5f, 0x5f, 0x43, 0x55, 0x44, 0x41, 0x5f, 0x46, 0x54, 0x5a, 0x00
	.type		_$_str_$_2,@object
	.size		_$_str_$_2,(.L_1 - _$_str_$_2)
_$_str_$_2:
        /*000b*/ 	.byte	0x5f, 0x5f, 0x43, 0x55, 0x44, 0x41, 0x5f, 0x50, 0x52, 0x45, 0x43, 0x5f, 0x53, 0x51, 0x52, 0x54
        /*001b*/ 	.byte	0x00
.L_1:


//--------------------- .nv.constant0.triton_poi_fused__native_batch_norm_legit_no_training_relu_45 --------------------------
	.section	.nv.constant0.triton_poi_fused__native_batch_norm_legit_no_training_relu_45,"a",@progbits
	.sectionflags	@""
	.align	4
.nv.constant0.triton_poi_fused__native_batch_norm_legit_no_training_relu_45:
	.zero		572
